	.headerflags	@"EF_CUDA_TEXMODE_UNIFIED EF_CUDA_64BIT_ADDRESS EF_CUDA_SM89 EF_CUDA_VIRTUAL_SM(EF_CUDA_SM89)"
	.elftype	@"ET_EXEC"


//--------------------- .nv.info                  --------------------------
	.section	.nv.info,"",@"SHT_CUDA_INFO"
	.align	4


	//----- nvinfo : EIATTR_REGCOUNT
	.align		4
        /*0000*/ 	.byte	0x04, 0x2f
        /*0002*/ 	.short	(.L_1 - .L_0)
	.align		4
.L_0:
        /*0004*/ 	.word	index@(triton__0d1d2de)
        /*0008*/ 	.word	0x00000012


	//----- nvinfo : EIATTR_MAX_STACK_SIZE
	.align		4
.L_1:
        /*000c*/ 	.byte	0x04, 0x23
        /*000e*/ 	.short	(.L_3 - .L_2)
	.align		4
.L_2:
        /*0010*/ 	.word	index@(triton__0d1d2de)
        /*0014*/ 	.word	0x00000000


	//----- nvinfo : EIATTR_MIN_STACK_SIZE
	.align		4
.L_3:
        /*0018*/ 	.byte	0x04, 0x12
        /*001a*/ 	.short	(.L_5 - .L_4)
	.align		4
.L_4:
        /*001c*/ 	.word	index@(triton__0d1d2de)
        /*0020*/ 	.word	0x00000000


	//----- nvinfo : EIATTR_FRAME_SIZE
	.align		4
.L_5:
        /*0024*/ 	.byte	0x04, 0x11
        /*0026*/ 	.short	(.L_7 - .L_6)
	.align		4
.L_6:
        /*0028*/ 	.word	index@(triton__0d1d2de)
        /*002c*/ 	.word	0x00000000
.L_7:


//--------------------- .nv.info.triton__0d1d2de  --------------------------
	.section	.nv.info.triton__0d1d2de,"",@"SHT_CUDA_INFO"
	.align	4


	//----- nvinfo : EIATTR_CUDA_API_VERSION
	.align		4
        /*0000*/ 	.byte	0x04, 0x37
        /*0002*/ 	.short	(.L_9 - .L_8)
.L_8:
        /*0004*/ 	.word	0x0000007b


	//----- nvinfo : EIATTR_PARAM_CBANK
	.align		4
.L_9:
        /*0008*/ 	.byte	0x04, 0x0a
        /*000a*/ 	.short	(.L_11 - .L_10)
	.align		4
.L_10:
        /*000c*/ 	.word	index@(.nv.constant0.triton__0d1d2de)
        /*0010*/ 	.short	0x0160
        /*0012*/ 	.short	0x0018


	//----- nvinfo : EIATTR_CBANK_PARAM_SIZE
	.align		4
.L_11:
        /*0014*/ 	.byte	0x03, 0x19
        /*0016*/ 	.short	0x0018


	//----- nvinfo : EIATTR_KPARAM_INFO
	.align		4
        /*0018*/ 	.byte	0x04, 0x17
        /*001a*/ 	.short	(.L_13 - .L_12)
.L_12:
        /*001c*/ 	.word	0x00000000
        /*0020*/ 	.short	0x0002
        /*0022*/ 	.short	0x0010
        /*0024*/ 	.byte	0x00, 0xf0, 0x21, 0x00


	//----- nvinfo : EIATTR_KPARAM_INFO
	.align		4
.L_13:
        /*0028*/ 	.byte	0x04, 0x17
        /*002a*/ 	.short	(.L_15 - .L_14)
.L_14:
        /*002c*/ 	.word	0x00000000
        /*0030*/ 	.short	0x0001
        /*0032*/ 	.short	0x0008
        /*0034*/ 	.byte	0x00, 0xf0, 0x21, 0x00


	//----- nvinfo : EIATTR_KPARAM_INFO
	.align		4
.L_15:
        /*0038*/ 	.byte	0x04, 0x17
        /*003a*/ 	.short	(.L_17 - .L_16)
.L_16:
        /*003c*/ 	.word	0x00000000
        /*0040*/ 	.short	0x0000
        /*0042*/ 	.short	0x0000
        /*0044*/ 	.byte	0x00, 0xf0, 0x21, 0x00


	//----- nvinfo : EIATTR_MAXREG_COUNT
	.align		4
.L_17:
        /*0048*/ 	.byte	0x03, 0x1b
        /*004a*/ 	.short	0x00ff


	//----- nvinfo : EIATTR_EXIT_INSTR_OFFSETS
	.align		4
        /*004c*/ 	.byte	0x04, 0x1c
        /*004e*/ 	.short	(.L_19 - .L_18)


	//   ....[0]....
.L_18:
        /*0050*/ 	.word	0x00000370


	//----- nvinfo : EIATTR_MAX_THREADS
	.align		4
.L_19:
        /*0054*/ 	.byte	0x04, 0x05
        /*0056*/ 	.short	(.L_21 - .L_20)
.L_20:
        /*0058*/ 	.word	0x00000100
        /*005c*/ 	.word	0x00000001
        /*0060*/ 	.word	0x00000001
.L_21:


//--------------------- .nv.rel.action            --------------------------
	.section	.nv.rel.action,"",@"SHT_CUDA_RELOCINFO"
	.align	8
	.sectionentsize	8
        /*0000*/ 	.byte	0x73, 0x00, 0x00, 0x00, 0x00, 0x00, 0x00, 0x00, 0x00, 0x00, 0x00, 0x11, 0x25, 0x00, 0x05, 0x36


//--------------------- .nv.constant0.triton__0d1d2de --------------------------
	.section	.nv.constant0.triton__0d1d2de,"a",@progbits
	.align	4
.nv.constant0.triton__0d1d2de:
	.zero		376


//--------------------- .text.triton__0d1d2de     --------------------------
	.section	.text.triton__0d1d2de,"ax",@progbits
	.sectioninfo	@"SHI_REGISTERS=18"
	.align	128
        .global         triton__0d1d2de
        .type           triton__0d1d2de,@function
        .size           triton__0d1d2de,(.L_x_1 - triton__0d1d2de)
        .other          triton__0d1d2de,@"STO_CUDA_ENTRY STV_DEFAULT"
triton__0d1d2de:
.text.triton__0d1d2de:
[----:B------:R-:W-:-:S02]  /*0000*/  IMAD.MOV.U32 R1, RZ, RZ, c[0x0][0x28] ;  /* 0x00000a00ff017624 */ /* 0x000fc400078e00ff */
[----:B------:R-:W0:Y:S01]  /*0010*/  S2R R0, SR_CTAID.X ;  /* 0x0000000000007919 */ /* 0x000e220000002500 */
[----:B------:R-:W-:-:S03]  /*0020*/  ULDC.64 UR4, c[0x0][0x118] ;  /* 0x0000460000047ab9 */ /* 0x000fc60000000a00 */
[----:B------:R-:W1:Y:S01]  /*0030*/  S2R R5, SR_TID.X ;  /* 0x0000000000057919 */ /* 0x000e620000002100 */
[----:B0-----:R-:W-:Y:S01]  /*0040*/  IMAD.WIDE R2, R0, 0x200, RZ ;  /* 0x0000020000027825 */ /* 0x001fe200078e02ff */
[----:B------:R-:W-:-:S03]  /*0050*/  SHF.R.S32.HI R7, RZ, 0x1f, R0 ;  /* 0x0000001fff077819 */ /* 0x000fc60000011400 */
[----:B-1----:R-:W-:Y:S01]  /*0060*/  IMAD.SHL.U32 R5, R5, 0x2, RZ ;  /* 0x0000000205057824 */ /* 0x002fe200078e00ff */
[----:B------:R-:W-:-:S04]  /*0070*/  SHF.R.S32.HI R15, RZ, 0x1f, R3 ;  /* 0x0000001fff0f7819 */ /* 0x000fc80000011403 */
[----:B------:R-:W-:-:S04]  /*0080*/  LOP3.LUT R2, R2, 0x1fe, R5, 0xf8, !PT ;  /* 0x000001fe02027812 */ /* 0x000fc800078ef805 */
[-C--:B------:R-:W-:Y:S02]  /*0090*/  LEA.HI R5, P0, R7, R2.reuse, RZ, 0x16 ;  /* 0x0000000207057211 */ /* 0x080fe4000781b0ff */
[----:B------:R-:W-:-:S03]  /*00a0*/  LEA.HI R15, P1, R15, R2, RZ, 0x8 ;  /* 0x000000020f0f7211 */ /* 0x000fc600078340ff */
[--C-:B------:R-:W-:Y:S01]  /*00b0*/  IMAD.X R4, RZ, RZ, R3.reuse, P0 ;  /* 0x000000ffff047224 */ /* 0x100fe200000e0603 */
[----:B------:R-:W-:Y:S01]  /*00c0*/  LOP3.LUT R9, R15, 0xffffff00, RZ, 0xc0, !PT ;  /* 0xffffff000f097812 */ /* 0x000fe200078ec0ff */
[----:B------:R-:W-:-:S03]  /*00d0*/  IMAD.X R12, RZ, RZ, R3, P1 ;  /* 0x000000ffff0c7224 */ /* 0x000fc600008e0603 */
[--C-:B------:R-:W-:Y:S02]  /*00e0*/  SHF.R.S64 R5, R5, 0x16, R4.reuse ;  /* 0x0000001605057819 */ /* 0x100fe40000001004 */
[----:B------:R-:W-:Y:S02]  /*00f0*/  SHF.R.S32.HI R4, RZ, 0x16, R4 ;  /* 0x00000016ff047819 */ /* 0x000fe40000011404 */
[----:B------:R-:W-:Y:S02]  /*0100*/  IADD3 R0, P3, -R9, R2, RZ ;  /* 0x0000000209007210 */ /* 0x000fe40007f7e1ff */
[----:B------:R-:W-:Y:S02]  /*0110*/  LEA.HI R8, P0, R4, R5, RZ, 0x2 ;  /* 0x0000000504087211 */ /* 0x000fe400078110ff */
[--C-:B------:R-:W-:Y:S02]  /*0120*/  SHF.R.S64 R15, R15, 0x8, R12.reuse ;  /* 0x000000080f0f7819 */ /* 0x100fe4000000100c */
[----:B------:R-:W-:Y:S01]  /*0130*/  SHF.R.S32.HI R10, RZ, 0x1f, R12 ;  /* 0x0000001fff0a7819 */ /* 0x000fe2000001140c */
[----:B------:R-:W-:Y:S01]  /*0140*/  IMAD.X R9, RZ, RZ, R4, P0 ;  /* 0x000000ffff097224 */ /* 0x000fe200000e0604 */
[----:B------:R-:W-:-:S02]  /*0150*/  LOP3.LUT R8, R8, 0xfffffffc, RZ, 0xc0, !PT ;  /* 0xfffffffc08087812 */ /* 0x000fc400078ec0ff */
[----:B------:R-:W-:Y:S02]  /*0160*/  LOP3.LUT R13, R12, 0x7fffffff, RZ, 0xc0, !PT ;  /* 0x7fffffff0c0d7812 */ /* 0x000fe400078ec0ff */
[----:B------:R-:W-:Y:S02]  /*0170*/  SHF.R.S32.HI R12, RZ, 0x8, R12 ;  /* 0x00000008ff0c7819 */ /* 0x000fe4000001140c */
[----:B------:R-:W-:Y:S01]  /*0180*/  LEA.HI R10, P2, R10, R15, RZ, 0xd ;  /* 0x0000000f0a0a7211 */ /* 0x000fe200078568ff */
[----:B------:R-:W-:Y:S01]  /*0190*/  IMAD.X R13, R3, 0x1, ~R13, P3 ;  /* 0x00000001030d7824 */ /* 0x000fe200018e0e0d */
[----:B------:R-:W-:Y:S02]  /*01a0*/  IADD3 R8, P1, -R8, R5, RZ ;  /* 0x0000000508087210 */ /* 0x000fe40007f3e1ff */
[----:B------:R-:W-:Y:S01]  /*01b0*/  LOP3.LUT R9, R9, 0x1fffff, RZ, 0xc0, !PT ;  /* 0x001fffff09097812 */ /* 0x000fe200078ec0ff */
[----:B------:R-:W-:Y:S01]  /*01c0*/  IMAD.X R11, RZ, RZ, R12, P2 ;  /* 0x000000ffff0b7224 */ /* 0x000fe200010e060c */
[----:B------:R-:W-:-:S02]  /*01d0*/  LEA R5, P0, R0, c[0x0][0x160], 0x1 ;  /* 0x0000580000057a11 */ /* 0x000fc400078008ff */
[----:B------:R-:W-:Y:S01]  /*01e0*/  LOP3.LUT R10, R10, 0xffffe000, RZ, 0xc0, !PT ;  /* 0xffffe0000a0a7812 */ /* 0x000fe200078ec0ff */
[----:B------:R-:W-:Y:S01]  /*01f0*/  IMAD.X R9, R4, 0x1, ~R9, P1 ;  /* 0x0000000104097824 */ /* 0x000fe200008e0e09 */
[----:B------:R-:W-:Y:S02]  /*0200*/  LEA.HI R6, P1, R7, R2, RZ, 0x18 ;  /* 0x0000000207067211 */ /* 0x000fe4000783c0ff */
[----:B------:R-:W-:Y:S02]  /*0210*/  LEA.HI.X R0, R0, c[0x0][0x164], R13, 0x1, P0 ;  /* 0x0000590000007a11 */ /* 0x000fe400000f0c0d */
[----:B------:R-:W-:Y:S01]  /*0220*/  IADD3 R10, P0, -R10, R15, RZ ;  /* 0x0000000f0a0a7210 */ /* 0x000fe20007f1e1ff */
[----:B------:R-:W-:Y:S01]  /*0230*/  IMAD.SHL.U32 R4, R6, 0x4, RZ ;  /* 0x0000000406047824 */ /* 0x000fe200078e00ff */
[----:B------:R-:W-:Y:S02]  /*0240*/  LOP3.LUT R11, R11, 0x7ffff, RZ, 0xc0, !PT ;  /* 0x0007ffff0b0b7812 */ /* 0x000fe400078ec0ff */
[----:B------:R-:W-:-:S02]  /*0250*/  LEA R5, P2, R8, R5, 0xb ;  /* 0x0000000508057211 */ /* 0x000fc400078458ff */
[----:B------:R-:W-:Y:S01]  /*0260*/  LOP3.LUT R4, R4, 0xfc000000, RZ, 0xc0, !PT ;  /* 0xfc00000004047812 */ /* 0x000fe200078ec0ff */
[----:B------:R-:W-:Y:S01]  /*0270*/  IMAD.X R11, R12, 0x1, ~R11, P0 ;  /* 0x000000010c0b7824 */ /* 0x000fe200000e0e0b */
[----:B------:R-:W-:Y:S01]  /*0280*/  LEA.HI.X R7, R8, R0, R9, 0xb, P2 ;  /* 0x0000000008077211 */ /* 0x000fe200010f5c09 */
[----:B------:R-:W-:Y:S01]  /*0290*/  IMAD.X R9, RZ, RZ, R3, P1 ;  /* 0x000000ffff097224 */ /* 0x000fe200008e0603 */
[----:B------:R-:W-:-:S04]  /*02a0*/  LEA R5, P0, R10, R5, 0xd ;  /* 0x000000050a057211 */ /* 0x000fc800078068ff */
[----:B------:R-:W-:Y:S02]  /*02b0*/  LEA.HI.X R7, R10, R7, R11, 0xd, P0 ;  /* 0x000000070a077211 */ /* 0x000fe400000f6c0b */
[----:B------:R-:W-:Y:S02]  /*02c0*/  SHF.L.U64.HI R0, R6, 0x2, R9 ;  /* 0x0000000206007819 */ /* 0x000fe40000010209 */
[----:B------:R-:W-:-:S05]  /*02d0*/  IADD3 R4, P0, R4, R5, RZ ;  /* 0x0000000504047210 */ /* 0x000fca0007f1e0ff */
[----:B------:R-:W-:-:S05]  /*02e0*/  IMAD.X R5, R0, 0x1, R7, P0 ;  /* 0x0000000100057824 */ /* 0x000fca00000e0607 */
[----:B------:R-:W2:Y:S01]  /*02f0*/  LDG.E.EL R4, [R4.64+0x600] ;  /* 0x0006000404047981 */ /* 0x000ea2000c2e1900 */
[----:B------:R-:W-:-:S04]  /*0300*/  LEA R6, P0, R2, c[0x0][0x168], 0x1 ;  /* 0x00005a0002067a11 */ /* 0x000fc800078008ff */
[----:B------:R-:W-:Y:S02]  /*0310*/  LEA.HI.X R7, R2, c[0x0][0x16c], R3, 0x1, P0 ;  /* 0x00005b0002077a11 */ /* 0x000fe400000f0c03 */
[C---:B--2---:R-:W-:Y:S01]  /*0320*/  PRMT R0, R4.reuse, 0x7632, R0 ;  /* 0x0000763204007816 */ /* 0x044fe20000000000 */
[----:B------:R-:W-:-:S04]  /*0330*/  IMAD.U32 R8, R4, 0x10000, RZ ;  /* 0x0001000004087824 */ /* 0x000fc800078e00ff */
[----:B------:R-:W-:-:S05]  /*0340*/  IMAD.U32 R9, R0, 0x10000, RZ ;  /* 0x0001000000097824 */ /* 0x000fca00078e00ff */
[----:B------:R-:W-:-:S05]  /*0350*/  F2FP.BF16.F32.PACK_AB R9, R9, R8 ;  /* 0x000000080909723e */ /* 0x000fca00000010ff */
[----:B------:R-:W-:Y:S01]  /*0360*/  STG.E [R6.64], R9 ;  /* 0x0000000906007986 */ /* 0x000fe2000c101904 */
[----:B------:R-:W-:Y:S05]  /*0370*/  EXIT ;  /* 0x000000000000794d */ /* 0x000fea0003800000 */
.L_x_0:
[----:B------:R-:W-:-:S00]  /*0380*/  BRA `(.L_x_0) ;  /* 0xfffffff000007947 */ /* 0x000fc0000383ffff */
[----:B------:R-:W-:-:S00]  /*0390*/  NOP ;  /* 0x0000000000007918 */ /* 0x000fc00000000000 */
        /* <DEDUP_REMOVED lines=14> */
.L_x_1:
